//
// Generated by NVIDIA NVVM Compiler
//
// Compiler Build ID: CL-36424714
// Cuda compilation tools, release 13.0, V13.0.88
// Based on NVVM 20.0.0
//

.version 9.0
.target sm_100
.address_size 64

	// .globl	_Z9sumArraysPfS_S_i

.visible .entry _Z9sumArraysPfS_S_i(
	.param .u64 .ptr .align 1 _Z9sumArraysPfS_S_i_param_0,
	.param .u64 .ptr .align 1 _Z9sumArraysPfS_S_i_param_1,
	.param .u64 .ptr .align 1 _Z9sumArraysPfS_S_i_param_2,
	.param .u32 _Z9sumArraysPfS_S_i_param_3
)
{
	.reg .pred 	%p<3>;
	.reg .b32 	%r<10>;
	.reg .b32 	%f<25>;
	.reg .b64 	%rd<11>;

	ld.param.u64 	%rd4, [_Z9sumArraysPfS_S_i_param_0];
	ld.param.u64 	%rd5, [_Z9sumArraysPfS_S_i_param_1];
	ld.param.u64 	%rd6, [_Z9sumArraysPfS_S_i_param_2];
	ld.param.u32 	%r4, [_Z9sumArraysPfS_S_i_param_3];
	mov.u32 	%r5, %ntid.x;
	mov.u32 	%r6, %ctaid.x;
	mov.u32 	%r7, %tid.x;
	mad.lo.s32 	%r1, %r5, %r6, %r7;
	setp.ge.s32 	%p1, %r1, %r4;
	@%p1 bra 	$L__BB0_3;
	cvta.to.global.u64 	%rd7, %rd4;
	cvta.to.global.u64 	%rd8, %rd5;
	cvta.to.global.u64 	%rd9, %rd6;
	mul.wide.s32 	%rd10, %r1, 4;
	add.s64 	%rd1, %rd7, %rd10;
	add.s64 	%rd2, %rd8, %rd10;
	add.s64 	%rd3, %rd9, %rd10;
	mov.b32 	%r9, 0;
$L__BB0_2:
	ld.global.f32 	%f1, [%rd1];
	ld.global.f32 	%f2, [%rd2];
	add.f32 	%f3, %f1, %f2;
	st.global.f32 	[%rd3], %f3;
	ld.global.f32 	%f4, [%rd1];
	ld.global.f32 	%f5, [%rd2];
	add.f32 	%f6, %f4, %f5;
	st.global.f32 	[%rd3], %f6;
	ld.global.f32 	%f7, [%rd1];
	ld.global.f32 	%f8, [%rd2];
	add.f32 	%f9, %f7, %f8;
	st.global.f32 	[%rd3], %f9;
	ld.global.f32 	%f10, [%rd1];
	ld.global.f32 	%f11, [%rd2];
	add.f32 	%f12, %f10, %f11;
	st.global.f32 	[%rd3], %f12;
	ld.global.f32 	%f13, [%rd1];
	ld.global.f32 	%f14, [%rd2];
	add.f32 	%f15, %f13, %f14;
	st.global.f32 	[%rd3], %f15;
	ld.global.f32 	%f16, [%rd1];
	ld.global.f32 	%f17, [%rd2];
	add.f32 	%f18, %f16, %f17;
	st.global.f32 	[%rd3], %f18;
	ld.global.f32 	%f19, [%rd1];
	ld.global.f32 	%f20, [%rd2];
	add.f32 	%f21, %f19, %f20;
	st.global.f32 	[%rd3], %f21;
	ld.global.f32 	%f22, [%rd1];
	ld.global.f32 	%f23, [%rd2];
	add.f32 	%f24, %f22, %f23;
	st.global.f32 	[%rd3], %f24;
	add.s32 	%r9, %r9, 8;
	setp.ne.s32 	%p2, %r9, 1000;
	@%p2 bra 	$L__BB0_2;
$L__BB0_3:
	ret;

}


// ===== COMPILED SASS (sm_100) =====

	.target	sm_100

	.elftype	@"ET_EXEC"


//--------------------- .note.nv.tkinfo           --------------------------
	.section	.note.nv.tkinfo,"",@"SHT_NOTE"
	.sectionflags	@"SHF_NOTE_NV_TKINFO"
	.tkinfo
        /*0018*/ 	.word	0x00000002
        /*0030*/ 	.string	""
        /*0030*/ 	.string	"ptxas"
        /*0030*/ 	.string	"Cuda compilation tools, release 13.0, V13.0.88"
        /*0030*/ 	.string	"Build cuda_13.0.r13.0/compiler.36424714_0"
        /*0030*/ 	.string	"-arch sm_100 -m 64 "



//--------------------- .note.nv.cuinfo           --------------------------
	.section	.note.nv.cuinfo,"",@"SHT_NOTE"
	.sectionflags	@"SHF_NOTE_NV_CUINFO"
        /*0018*/ 	.short	0x0002
        /*001a*/ 	.short	0x0064
        /*001c*/ 	.short	0x0082
	.zero		2


//--------------------- .nv.info                  --------------------------
	.section	.nv.info,"",@"SHT_CUDA_INFO"
	.align	4


	//----- nvinfo : EIATTR_REGCOUNT
	.align		4
        /*0000*/ 	.byte	0x04, 0x2f
        /*0002*/ 	.short	(.L_1 - .L_0)
	.align		4
.L_0:
        /*0004*/ 	.word	index@(_Z9sumArraysPfS_S_i)
        /*0008*/ 	.word	0x00000012


	//----- nvinfo : EIATTR_FRAME_SIZE
	.align		4
.L_1:
        /*000c*/ 	.byte	0x04, 0x11
        /*000e*/ 	.short	(.L_3 - .L_2)
	.align		4
.L_2:
        /*0010*/ 	.word	index@(_Z9sumArraysPfS_S_i)
        /*0014*/ 	.word	0x00000000


	//----- nvinfo : EIATTR_MIN_STACK_SIZE
	.align		4
.L_3:
        /*0018*/ 	.byte	0x04, 0x12
        /*001a*/ 	.short	(.L_5 - .L_4)
	.align		4
.L_4:
        /*001c*/ 	.word	index@(_Z9sumArraysPfS_S_i)
        /*0020*/ 	.word	0x00000000
.L_5:


//--------------------- .nv.compat                --------------------------
	.section	.nv.compat,"",@"SHT_CUDA_COMPAT_INFO"
	.align	4
        /*0000*/ 	.byte	0x02, 0x09, 0x00, 0x00, 0x02, 0x02, 0x01, 0x00, 0x02, 0x05, 0x05, 0x00, 0x03, 0x07, 0x01, 0x01
        /*0010*/ 	.byte	0x02, 0x03, 0x00, 0x00, 0x02, 0x06, 0x01, 0x00, 0x04, 0x0b, 0x08, 0x00, 0x09, 0x00, 0x00, 0x00
        /*0020*/ 	.byte	0x00, 0x00, 0x00, 0x00


//--------------------- .nv.info._Z9sumArraysPfS_S_i --------------------------
	.section	.nv.info._Z9sumArraysPfS_S_i,"",@"SHT_CUDA_INFO"
	.sectionflags	@""
	.align	4


	//----- nvinfo : EIATTR_CUDA_API_VERSION
	.align		4
        /*0000*/ 	.byte	0x04, 0x37
        /*0002*/ 	.short	(.L_7 - .L_6)
.L_6:
        /*0004*/ 	.word	0x00000082


	//----- nvinfo : EIATTR_KPARAM_INFO
	.align		4
.L_7:
        /*0008*/ 	.byte	0x04, 0x17
        /*000a*/ 	.short	(.L_9 - .L_8)
.L_8:
        /*000c*/ 	.word	0x00000000
        /*0010*/ 	.short	0x0003
        /*0012*/ 	.short	0x0018
        /*0014*/ 	.byte	0x00, 0xf0, 0x11, 0x00


	//----- nvinfo : EIATTR_KPARAM_INFO
	.align		4
.L_9:
        /*0018*/ 	.byte	0x04, 0x17
        /*001a*/ 	.short	(.L_11 - .L_10)
.L_10:
        /*001c*/ 	.word	0x00000000
        /*0020*/ 	.short	0x0002
        /*0022*/ 	.short	0x0010
        /*0024*/ 	.byte	0x00, 0xf5, 0x21, 0x00


	//----- nvinfo : EIATTR_KPARAM_INFO
	.align		4
.L_11:
        /*0028*/ 	.byte	0x04, 0x17
        /*002a*/ 	.short	(.L_13 - .L_12)
.L_12:
        /*002c*/ 	.word	0x00000000
        /*0030*/ 	.short	0x0001
        /*0032*/ 	.short	0x0008
        /*0034*/ 	.byte	0x00, 0xf5, 0x21, 0x00


	//----- nvinfo : EIATTR_KPARAM_INFO
	.align		4
.L_13:
        /*0038*/ 	.byte	0x04, 0x17
        /*003a*/ 	.short	(.L_15 - .L_14)
.L_14:
        /*003c*/ 	.word	0x00000000
        /*0040*/ 	.short	0x0000
        /*0042*/ 	.short	0x0000
        /*0044*/ 	.byte	0x00, 0xf5, 0x21, 0x00


	//----- nvinfo : EIATTR_SPARSE_MMA_MASK
	.align		4
.L_15:
        /*0048*/ 	.byte	0x03, 0x50
        /*004a*/ 	.short	0x0000


	//----- nvinfo : EIATTR_MAXREG_COUNT
	.align		4
        /*004c*/ 	.byte	0x03, 0x1b
        /*004e*/ 	.short	0x00ff


	//----- nvinfo : EIATTR_MERCURY_ISA_VERSION
	.align		4
        /*0050*/ 	.byte	0x03, 0x5f
        /*0052*/ 	.short	0x0101


	//----- nvinfo : EIATTR_VRC_CTA_INIT_COUNT
	.align		4
        /*0054*/ 	.byte	0x02, 0x4a
	.zero		1
	.zero		1


	//----- nvinfo : EIATTR_EXIT_INSTR_OFFSETS
	.align		4
        /*0058*/ 	.byte	0x04, 0x1c
        /*005a*/ 	.short	(.L_17 - .L_16)


	//   ....[0]....
.L_16:
        /*005c*/ 	.word	0x00000070


	//   ....[1]....
        /*0060*/ 	.word	0x00000b30


	//----- nvinfo : EIATTR_CBANK_PARAM_SIZE
	.align		4
.L_17:
        /*0064*/ 	.byte	0x03, 0x19
        /*0066*/ 	.short	0x001c


	//----- nvinfo : EIATTR_PARAM_CBANK
	.align		4
        /*0068*/ 	.byte	0x04, 0x0a
        /*006a*/ 	.short	(.L_19 - .L_18)
	.align		4
.L_18:
        /*006c*/ 	.word	index@(.nv.constant0._Z9sumArraysPfS_S_i)
        /*0070*/ 	.short	0x0380
        /*0072*/ 	.short	0x001c


	//----- nvinfo : EIATTR_SW_WAR
	.align		4
.L_19:
        /*0074*/ 	.byte	0x04, 0x36
        /*0076*/ 	.short	(.L_21 - .L_20)
.L_20:
        /*0078*/ 	.word	0x00000008
.L_21:


//--------------------- .nv.callgraph             --------------------------
	.section	.nv.callgraph,"",@"SHT_CUDA_CALLGRAPH"
	.align	4
	.sectionentsize	8
	.align		4
        /*0000*/ 	.word	0x00000000
	.align		4
        /*0004*/ 	.word	0xffffffff
	.align		4
        /*0008*/ 	.word	0x00000000
	.align		4
        /*000c*/ 	.word	0xfffffffe
	.align		4
        /*0010*/ 	.word	0x00000000
	.align		4
        /*0014*/ 	.word	0xfffffffd
	.align		4
        /*0018*/ 	.word	0x00000000
	.align		4
        /*001c*/ 	.word	0xfffffffc


//--------------------- .text._Z9sumArraysPfS_S_i --------------------------
	.section	.text._Z9sumArraysPfS_S_i,"ax",@progbits
	.align	128
        .global         _Z9sumArraysPfS_S_i
        .type           _Z9sumArraysPfS_S_i,@function
        .size           _Z9sumArraysPfS_S_i,(.L_x_2 - _Z9sumArraysPfS_S_i)
        .other          _Z9sumArraysPfS_S_i,@"STO_CUDA_ENTRY STV_DEFAULT"
_Z9sumArraysPfS_S_i:
.text._Z9sumArraysPfS_S_i:
[----:B------:R-:W-:Y:S01]  /*0000*/  LDC R1, c[0x0][0x37c] ;  /* 0x0000df00ff017b82 */ /* 0x000fe20000000800 */
[----:B------:R-:W0:Y:S01]  /*0010*/  S2R R9, SR_CTAID.X ;  /* 0x0000000000097919 */ /* 0x000e220000002500 */
[----:B------:R-:W0:Y:S01]  /*0020*/  LDCU UR4, c[0x0][0x360] ;  /* 0x00006c00ff0477ac */ /* 0x000e220008000800 */
[----:B------:R-:W0:Y:S01]  /*0030*/  S2R R0, SR_TID.X ;  /* 0x0000000000007919 */ /* 0x000e220000002100 */
[----:B------:R-:W1:Y:S01]  /*0040*/  LDCU UR5, c[0x0][0x398] ;  /* 0x00007300ff0577ac */ /* 0x000e620008000800 */
[----:B0-----:R-:W-:-:S05]  /*0050*/  IMAD R9, R9, UR4, R0 ;  /* 0x0000000409097c24 */ /* 0x001fca000f8e0200 */
[----:B-1----:R-:W-:-:S13]  /*0060*/  ISETP.GE.AND P0, PT, R9, UR5, PT ;  /* 0x0000000509007c0c */ /* 0x002fda000bf06270 */
[----:B------:R-:W-:Y:S05]  /*0070*/  @P0 EXIT ;  /* 0x000000000000094d */ /* 0x000fea0003800000 */
[----:B------:R-:W0:Y:S01]  /*0080*/  LDC.64 R2, c[0x0][0x380] ;  /* 0x0000e000ff027b82 */ /* 0x000e220000000a00 */
[----:B------:R-:W1:Y:S01]  /*0090*/  LDCU.64 UR6, c[0x0][0x358] ;  /* 0x00006b00ff0677ac */ /* 0x000e620008000a00 */
[----:B------:R-:W-:-:S06]  /*00a0*/  UMOV UR4, URZ ;  /* 0x000000ff00047c82 */ /* 0x000fcc0008000000 */
[----:B------:R-:W2:Y:S08]  /*00b0*/  LDC.64 R4, c[0x0][0x388] ;  /* 0x0000e200ff047b82 */ /* 0x000eb00000000a00 */
[----:B------:R-:W3:Y:S01]  /*00c0*/  LDC.64 R6, c[0x0][0x390] ;  /* 0x0000e400ff067b82 */ /* 0x000ee20000000a00 */
[----:B0-----:R-:W-:-:S04]  /*00d0*/  IMAD.WIDE R2, R9, 0x4, R2 ;  /* 0x0000000409027825 */ /* 0x001fc800078e0202 */
[----:B--2---:R-:W-:-:S04]  /*00e0*/  IMAD.WIDE R4, R9, 0x4, R4 ;  /* 0x0000000409047825 */ /* 0x004fc800078e0204 */
[----:B-1-3--:R-:W-:-:S07]  /*00f0*/  IMAD.WIDE R6, R9, 0x4, R6 ;  /* 0x0000000409067825 */ /* 0x00afce00078e0206 */
.L_x_0:
[----:B------:R-:W2:Y:S04]  /*0100*/  LDG.E R0, desc[UR6][R2.64] ;  /* 0x0000000602007981 */ /* 0x000ea8000c1e1900 */
[----:B0-----:R-:W2:Y:S02]  /*0110*/  LDG.E R9, desc[UR6][R4.64] ;  /* 0x0000000604097981 */ /* 0x001ea4000c1e1900 */
[----:B--2---:R-:W-:-:S05]  /*0120*/  FADD R9, R0, R9 ;  /* 0x0000000900097221 */ /* 0x004fca0000000000 */
[----:B------:R0:W-:Y:S04]  /*0130*/  STG.E desc[UR6][R6.64], R9 ;  /* 0x0000000906007986 */ /* 0x0001e8000c101906 */
[----:B------:R-:W2:Y:S04]  /*0140*/  LDG.E R0, desc[UR6][R2.64] ;  /* 0x0000000602007981 */ /* 0x000ea8000c1e1900 */
[----:B------:R-:W2:Y:S02]  /*0150*/  LDG.E R11, desc[UR6][R4.64] ;  /* 0x00000006040b7981 */ /* 0x000ea4000c1e1900 */
[----:B--2---:R-:W-:-:S05]  /*0160*/  FADD R11, R0, R11 ;  /* 0x0000000b000b7221 */ /* 0x004fca0000000000 */
[----:B------:R1:W-:Y:S04]  /*0170*/  STG.E desc[UR6][R6.64], R11 ;  /* 0x0000000b06007986 */ /* 0x0003e8000c101906 */
[----:B------:R-:W2:Y:S04]  /*0180*/  LDG.E R0, desc[UR6][R2.64] ;  /* 0x0000000602007981 */ /* 0x000ea8000c1e1900 */
[----:B------:R-:W2:Y:S02]  /*0190*/  LDG.E R13, desc[UR6][R4.64] ;  /* 0x00000006040d7981 */ /* 0x000ea4000c1e1900 */
[----:B--2---:R-:W-:-:S05]  /*01a0*/  FADD R13, R0, R13 ;  /* 0x0000000d000d7221 */ /* 0x004fca0000000000 */
[----:B------:R2:W-:Y:S04]  /*01b0*/  STG.E desc[UR6][R6.64], R13 ;  /* 0x0000000d06007986 */ /* 0x0005e8000c101906 */
[----:B------:R-:W3:Y:S04]  /*01c0*/  LDG.E R0, desc[UR6][R2.64] ;  /* 0x0000000602007981 */ /* 0x000ee8000c1e1900 */
[----:B------:R-:W3:Y:S02]  /*01d0*/  LDG.E R15, desc[UR6][R4.64] ;  /* 0x00000006040f7981 */ /* 0x000ee4000c1e1900 */
[----:B---3--:R-:W-:-:S05]  /*01e0*/  FADD R15, R0, R15 ;  /* 0x0000000f000f7221 */ /* 0x008fca0000000000 */
[----:B------:R3:W-:Y:S04]  /*01f0*/  STG.E desc[UR6][R6.64], R15 ;  /* 0x0000000f06007986 */ /* 0x0007e8000c101906 */
[----:B------:R-:W4:Y:S04]  /*0200*/  LDG.E R0, desc[UR6][R2.64] ;  /* 0x0000000602007981 */ /* 0x000f28000c1e1900 */
[----:B0-----:R-:W4:Y:S02]  /*0210*/  LDG.E R9, desc[UR6][R4.64] ;  /* 0x0000000604097981 */ /* 0x001f24000c1e1900 */
[----:B----4-:R-:W-:-:S05]  /*0220*/  FADD R9, R0, R9 ;  /* 0x0000000900097221 */ /* 0x010fca0000000000 */
[----:B------:R0:W-:Y:S04]  /*0230*/  STG.E desc[UR6][R6.64], R9 ;  /* 0x0000000906007986 */ /* 0x0001e8000c101906 */
[----:B------:R-:W4:Y:S04]  /*0240*/  LDG.E R0, desc[UR6][R2.64] ;  /* 0x0000000602007981 */ /* 0x000f28000c1e1900 */
[----:B-1----:R-:W4:Y:S02]  /*0250*/  LDG.E R11, desc[UR6][R4.64] ;  /* 0x00000006040b7981 */ /* 0x002f24000c1e1900 */
[----:B----4-:R-:W-:-:S05]  /*0260*/  FADD R11, R0, R11 ;  /* 0x0000000b000b7221 */ /* 0x010fca0000000000 */
[----:B------:R1:W-:Y:S04]  /*0270*/  STG.E desc[UR6][R6.64], R11 ;  /* 0x0000000b06007986 */ /* 0x0003e8000c101906 */
[----:B------:R-:W4:Y:S04]  /*0280*/  LDG.E R0, desc[UR6][R2.64] ;  /* 0x0000000602007981 */ /* 0x000f28000c1e1900 */
[----:B--2---:R-:W4:Y:S02]  /*0290*/  LDG.E R13, desc[UR6][R4.64] ;  /* 0x00000006040d7981 */ /* 0x004f24000c1e1900 */
[----:B----4-:R-:W-:-:S05]  /*02a0*/  FADD R13, R0, R13 ;  /* 0x0000000d000d7221 */ /* 0x010fca0000000000 */
[----:B------:R2:W-:Y:S04]  /*02b0*/  STG.E desc[UR6][R6.64], R13 ;  /* 0x0000000d06007986 */ /* 0x0005e8000c101906 */
[----:B------:R-:W4:Y:S04]  /*02c0*/  LDG.E R0, desc[UR6][R2.64] ;  /* 0x0000000602007981 */ /* 0x000f28000c1e1900 */
[----:B---3--:R-:W4:Y:S02]  /*02d0*/  LDG.E R15, desc[UR6][R4.64] ;  /* 0x00000006040f7981 */ /* 0x008f24000c1e1900 */
[----:B----4-:R-:W-:-:S05]  /*02e0*/  FADD R15, R0, R15 ;  /* 0x0000000f000f7221 */ /* 0x010fca0000000000 */
        /* <DEDUP_REMOVED lines=125> */
[----:B------:R-:W2:Y:S04]  /*0ac0*/  LDG.E R0, desc[UR6][R2.64] ;  /* 0x0000000602007981 */ /* 0x000ea8000c1e1900 */
[----:B---3--:R-:W2:Y:S01]  /*0ad0*/  LDG.E R15, desc[UR6][R4.64] ;  /* 0x00000006040f7981 */ /* 0x008ea2000c1e1900 */
[----:B------:R-:W-:-:S04]  /*0ae0*/  UIADD3 UR4, UPT, UPT, UR4, 0x28, URZ ;  /* 0x0000002804047890 */ /* 0x000fc8000fffe0ff */
[----:B------:R-:W-:Y:S01]  /*0af0*/  UISETP.NE.AND UP0, UPT, UR4, 0x3e8, UPT ;  /* 0x000003e80400788c */ /* 0x000fe2000bf05270 */
[----:B--2---:R-:W-:-:S05]  /*0b00*/  FADD R15, R0, R15 ;  /* 0x0000000f000f7221 */ /* 0x004fca0000000000 */
[----:B------:R0:W-:Y:S03]  /*0b10*/  STG.E desc[UR6][R6.64], R15 ;  /* 0x0000000f06007986 */ /* 0x0001e6000c101906 */
[----:B------:R-:W-:Y:S05]  /*0b20*/  BRA.U UP0, `(.L_x_0) ;  /* 0xfffffff500747547 */ /* 0x000fea000b83ffff */
[----:B------:R-:W-:Y:S05]  /*0b30*/  EXIT ;  /* 0x000000000000794d */ /* 0x000fea0003800000 */
.L_x_1:
[----:B------:R-:W-:-:S00]  /*0b40*/  BRA `(.L_x_1) ;  /* 0xfffffffc00fc7947 */ /* 0x000fc0000383ffff */
[----:B------:R-:W-:-:S00]  /*0b50*/  NOP ;  /* 0x0000000000007918 */ /* 0x000fc00000000000 */
        /* <DEDUP_REMOVED lines=10> */
.L_x_2:


//--------------------- .nv.shared.reserved.0     --------------------------
	.section	.nv.shared.reserved.0,"aw",@nobits
	.weak		__nv_reservedSMEM_offset_0_alias
	.size		__nv_reservedSMEM_offset_0_alias, 0, 64
	.other		__nv_reservedSMEM_offset_0_alias,@"STO_CUDA_RESERVED_SHARED STV_DEFAULT"
__nv_reservedSMEM_offset_0_alias:
	.zero		0
	.zero		64


//--------------------- .nv.constant0._Z9sumArraysPfS_S_i --------------------------
	.section	.nv.constant0._Z9sumArraysPfS_S_i,"a",@progbits
	.sectionflags	@""
	.align	4
.nv.constant0._Z9sumArraysPfS_S_i:
	.zero		924


//--------------------- SYMBOLS --------------------------

	.type		.nv.reservedSmem.offset0,@object
	.size		.nv.reservedSmem.offset0,0x4
